//
// Generated by NVIDIA NVVM Compiler
//
// Compiler Build ID: CL-36424714
// Cuda compilation tools, release 13.0, V13.0.88
// Based on NVVM 20.0.0
//

.version 9.0
.target sm_100
.address_size 64

	// .globl	_Z26colorToGreyscaleConversionPhS_ii

.visible .entry _Z26colorToGreyscaleConversionPhS_ii(
	.param .u64 .ptr .align 1 _Z26colorToGreyscaleConversionPhS_ii_param_0,
	.param .u64 .ptr .align 1 _Z26colorToGreyscaleConversionPhS_ii_param_1,
	.param .u32 _Z26colorToGreyscaleConversionPhS_ii_param_2,
	.param .u32 _Z26colorToGreyscaleConversionPhS_ii_param_3
)
{
	.reg .pred 	%p<4>;
	.reg .b16 	%rs<4>;
	.reg .b32 	%r<16>;
	.reg .b32 	%f<7>;
	.reg .b64 	%rd<9>;

	ld.param.u64 	%rd1, [_Z26colorToGreyscaleConversionPhS_ii_param_0];
	ld.param.u64 	%rd2, [_Z26colorToGreyscaleConversionPhS_ii_param_1];
	ld.param.u32 	%r3, [_Z26colorToGreyscaleConversionPhS_ii_param_2];
	ld.param.u32 	%r4, [_Z26colorToGreyscaleConversionPhS_ii_param_3];
	mov.u32 	%r6, %tid.x;
	mov.u32 	%r7, %ctaid.x;
	mov.u32 	%r8, %ntid.x;
	mad.lo.s32 	%r1, %r7, %r8, %r6;
	mov.u32 	%r9, %tid.y;
	mov.u32 	%r10, %ctaid.y;
	mov.u32 	%r11, %ntid.y;
	mad.lo.s32 	%r12, %r10, %r11, %r9;
	setp.ge.s32 	%p1, %r1, %r3;
	setp.ge.s32 	%p2, %r12, %r4;
	or.pred  	%p3, %p1, %p2;
	@%p3 bra 	$L__BB0_2;
	cvta.to.global.u64 	%rd3, %rd2;
	cvta.to.global.u64 	%rd4, %rd1;
	mad.lo.s32 	%r13, %r3, %r12, %r1;
	mul.lo.s32 	%r14, %r13, 3;
	cvt.s64.s32 	%rd5, %r14;
	add.s64 	%rd6, %rd3, %rd5;
	ld.global.u8 	%rs1, [%rd6];
	ld.global.u8 	%rs2, [%rd6+1];
	ld.global.u8 	%rs3, [%rd6+2];
	cvt.rn.f32.u16 	%f1, %rs1;
	cvt.rn.f32.u16 	%f2, %rs2;
	mul.f32 	%f3, %f2, 0f3F3851EC;
	fma.rn.f32 	%f4, %f1, 0f3E570A3D, %f3;
	cvt.rn.f32.u16 	%f5, %rs3;
	fma.rn.f32 	%f6, %f5, 0f3D8F5C29, %f4;
	cvt.rzi.u32.f32 	%r15, %f6;
	cvt.s64.s32 	%rd7, %r13;
	add.s64 	%rd8, %rd4, %rd7;
	st.global.u8 	[%rd8], %r15;
$L__BB0_2:
	ret;

}


// ===== COMPILED SASS (sm_100) =====

	.target	sm_100

	.elftype	@"ET_EXEC"


//--------------------- .note.nv.tkinfo           --------------------------
	.section	.note.nv.tkinfo,"",@"SHT_NOTE"
	.sectionflags	@"SHF_NOTE_NV_TKINFO"
	.tkinfo
        /*0018*/ 	.word	0x00000002
        /*0030*/ 	.string	""
        /*0030*/ 	.string	"ptxas"
        /*0030*/ 	.string	"Cuda compilation tools, release 13.0, V13.0.88"
        /*0030*/ 	.string	"Build cuda_13.0.r13.0/compiler.36424714_0"
        /*0030*/ 	.string	"-arch sm_100 -m 64 "



//--------------------- .note.nv.cuinfo           --------------------------
	.section	.note.nv.cuinfo,"",@"SHT_NOTE"
	.sectionflags	@"SHF_NOTE_NV_CUINFO"
        /*0018*/ 	.short	0x0002
        /*001a*/ 	.short	0x0064
        /*001c*/ 	.short	0x0082
	.zero		2


//--------------------- .nv.info                  --------------------------
	.section	.nv.info,"",@"SHT_CUDA_INFO"
	.align	4


	//----- nvinfo : EIATTR_REGCOUNT
	.align		4
        /*0000*/ 	.byte	0x04, 0x2f
        /*0002*/ 	.short	(.L_1 - .L_0)
	.align		4
.L_0:
        /*0004*/ 	.word	index@(_Z26colorToGreyscaleConversionPhS_ii)
        /*0008*/ 	.word	0x0000000a


	//----- nvinfo : EIATTR_FRAME_SIZE
	.align		4
.L_1:
        /*000c*/ 	.byte	0x04, 0x11
        /*000e*/ 	.short	(.L_3 - .L_2)
	.align		4
.L_2:
        /*0010*/ 	.word	index@(_Z26colorToGreyscaleConversionPhS_ii)
        /*0014*/ 	.word	0x00000000


	//----- nvinfo : EIATTR_MIN_STACK_SIZE
	.align		4
.L_3:
        /*0018*/ 	.byte	0x04, 0x12
        /*001a*/ 	.short	(.L_5 - .L_4)
	.align		4
.L_4:
        /*001c*/ 	.word	index@(_Z26colorToGreyscaleConversionPhS_ii)
        /*0020*/ 	.word	0x00000000
.L_5:


//--------------------- .nv.compat                --------------------------
	.section	.nv.compat,"",@"SHT_CUDA_COMPAT_INFO"
	.align	4
        /*0000*/ 	.byte	0x02, 0x09, 0x00, 0x00, 0x02, 0x02, 0x01, 0x00, 0x02, 0x05, 0x05, 0x00, 0x03, 0x07, 0x01, 0x01
        /*0010*/ 	.byte	0x02, 0x03, 0x00, 0x00, 0x02, 0x06, 0x01, 0x00, 0x04, 0x0b, 0x08, 0x00, 0x09, 0x00, 0x00, 0x00
        /*0020*/ 	.byte	0x00, 0x00, 0x00, 0x00


//--------------------- .nv.info._Z26colorToGreyscaleConversionPhS_ii --------------------------
	.section	.nv.info._Z26colorToGreyscaleConversionPhS_ii,"",@"SHT_CUDA_INFO"
	.sectionflags	@""
	.align	4


	//----- nvinfo : EIATTR_CUDA_API_VERSION
	.align		4
        /*0000*/ 	.byte	0x04, 0x37
        /*0002*/ 	.short	(.L_7 - .L_6)
.L_6:
        /*0004*/ 	.word	0x00000082


	//----- nvinfo : EIATTR_KPARAM_INFO
	.align		4
.L_7:
        /*0008*/ 	.byte	0x04, 0x17
        /*000a*/ 	.short	(.L_9 - .L_8)
.L_8:
        /*000c*/ 	.word	0x00000000
        /*0010*/ 	.short	0x0003
        /*0012*/ 	.short	0x0014
        /*0014*/ 	.byte	0x00, 0xf0, 0x11, 0x00


	//----- nvinfo : EIATTR_KPARAM_INFO
	.align		4
.L_9:
        /*0018*/ 	.byte	0x04, 0x17
        /*001a*/ 	.short	(.L_11 - .L_10)
.L_10:
        /*001c*/ 	.word	0x00000000
        /*0020*/ 	.short	0x0002
        /*0022*/ 	.short	0x0010
        /*0024*/ 	.byte	0x00, 0xf0, 0x11, 0x00


	//----- nvinfo : EIATTR_KPARAM_INFO
	.align		4
.L_11:
        /*0028*/ 	.byte	0x04, 0x17
        /*002a*/ 	.short	(.L_13 - .L_12)
.L_12:
        /*002c*/ 	.word	0x00000000
        /*0030*/ 	.short	0x0001
        /*0032*/ 	.short	0x0008
        /*0034*/ 	.byte	0x00, 0xf5, 0x21, 0x00


	//----- nvinfo : EIATTR_KPARAM_INFO
	.align		4
.L_13:
        /*0038*/ 	.byte	0x04, 0x17
        /*003a*/ 	.short	(.L_15 - .L_14)
.L_14:
        /*003c*/ 	.word	0x00000000
        /*0040*/ 	.short	0x0000
        /*0042*/ 	.short	0x0000
        /*0044*/ 	.byte	0x00, 0xf5, 0x21, 0x00


	//----- nvinfo : EIATTR_SPARSE_MMA_MASK
	.align		4
.L_15:
        /*0048*/ 	.byte	0x03, 0x50
        /*004a*/ 	.short	0x0000


	//----- nvinfo : EIATTR_MAXREG_COUNT
	.align		4
        /*004c*/ 	.byte	0x03, 0x1b
        /*004e*/ 	.short	0x00ff


	//----- nvinfo : EIATTR_MERCURY_ISA_VERSION
	.align		4
        /*0050*/ 	.byte	0x03, 0x5f
        /*0052*/ 	.short	0x0101


	//----- nvinfo : EIATTR_VRC_CTA_INIT_COUNT
	.align		4
        /*0054*/ 	.byte	0x02, 0x4a
	.zero		1
	.zero		1


	//----- nvinfo : EIATTR_EXIT_INSTR_OFFSETS
	.align		4
        /*0058*/ 	.byte	0x04, 0x1c
        /*005a*/ 	.short	(.L_17 - .L_16)


	//   ....[0]....
.L_16:
        /*005c*/ 	.word	0x000000c0


	//   ....[1]....
        /*0060*/ 	.word	0x00000200


	//----- nvinfo : EIATTR_CBANK_PARAM_SIZE
	.align		4
.L_17:
        /*0064*/ 	.byte	0x03, 0x19
        /*0066*/ 	.short	0x0018


	//----- nvinfo : EIATTR_PARAM_CBANK
	.align		4
        /*0068*/ 	.byte	0x04, 0x0a
        /*006a*/ 	.short	(.L_19 - .L_18)
	.align		4
.L_18:
        /*006c*/ 	.word	index@(.nv.constant0._Z26colorToGreyscaleConversionPhS_ii)
        /*0070*/ 	.short	0x0380
        /*0072*/ 	.short	0x0018


	//----- nvinfo : EIATTR_SW_WAR
	.align		4
.L_19:
        /*0074*/ 	.byte	0x04, 0x36
        /*0076*/ 	.short	(.L_21 - .L_20)
.L_20:
        /*0078*/ 	.word	0x00000008
.L_21:


//--------------------- .nv.callgraph             --------------------------
	.section	.nv.callgraph,"",@"SHT_CUDA_CALLGRAPH"
	.align	4
	.sectionentsize	8
	.align		4
        /*0000*/ 	.word	0x00000000
	.align		4
        /*0004*/ 	.word	0xffffffff
	.align		4
        /*0008*/ 	.word	0x00000000
	.align		4
        /*000c*/ 	.word	0xfffffffe
	.align		4
        /*0010*/ 	.word	0x00000000
	.align		4
        /*0014*/ 	.word	0xfffffffd
	.align		4
        /*0018*/ 	.word	0x00000000
	.align		4
        /*001c*/ 	.word	0xfffffffc


//--------------------- .text._Z26colorToGreyscaleConversionPhS_ii --------------------------
	.section	.text._Z26colorToGreyscaleConversionPhS_ii,"ax",@progbits
	.align	128
        .global         _Z26colorToGreyscaleConversionPhS_ii
        .type           _Z26colorToGreyscaleConversionPhS_ii,@function
        .size           _Z26colorToGreyscaleConversionPhS_ii,(.L_x_1 - _Z26colorToGreyscaleConversionPhS_ii)
        .other          _Z26colorToGreyscaleConversionPhS_ii,@"STO_CUDA_ENTRY STV_DEFAULT"
_Z26colorToGreyscaleConversionPhS_ii:
.text._Z26colorToGreyscaleConversionPhS_ii:
[----:B------:R-:W-:Y:S01]  /*0000*/  LDC R1, c[0x0][0x37c] ;  /* 0x0000df00ff017b82 */ /* 0x000fe20000000800 */
[----:B------:R-:W0:Y:S07]  /*0010*/  S2R R3, SR_TID.Y ;  /* 0x0000000000037919 */ /* 0x000e2e0000002200 */
[----:B------:R-:W1:Y:S01]  /*0020*/  LDC R5, c[0x0][0x360] ;  /* 0x0000d800ff057b82 */ /* 0x000e620000000800 */
[----:B------:R-:W2:Y:S01]  /*0030*/  LDCU.64 UR6, c[0x0][0x390] ;  /* 0x00007200ff0677ac */ /* 0x000ea20008000a00 */
[----:B------:R-:W1:Y:S06]  /*0040*/  S2R R0, SR_TID.X ;  /* 0x0000000000007919 */ /* 0x000e6c0000002100 */
[----:B------:R-:W0:Y:S08]  /*0050*/  S2UR UR5, SR_CTAID.Y ;  /* 0x00000000000579c3 */ /* 0x000e300000002600 */
[----:B------:R-:W0:Y:S08]  /*0060*/  LDC R2, c[0x0][0x364] ;  /* 0x0000d900ff027b82 */ /* 0x000e300000000800 */
[----:B------:R-:W1:Y:S01]  /*0070*/  S2UR UR4, SR_CTAID.X ;  /* 0x00000000000479c3 */ /* 0x000e620000002500 */
[----:B0-----:R-:W-:-:S05]  /*0080*/  IMAD R3, R2, UR5, R3 ;  /* 0x0000000502037c24 */ /* 0x001fca000f8e0203 */
[----:B--2---:R-:W-:Y:S01]  /*0090*/  ISETP.GE.AND P0, PT, R3, UR7, PT ;  /* 0x0000000703007c0c */ /* 0x004fe2000bf06270 */
[----:B-1----:R-:W-:-:S05]  /*00a0*/  IMAD R0, R5, UR4, R0 ;  /* 0x0000000405007c24 */ /* 0x002fca000f8e0200 */
[----:B------:R-:W-:-:S13]  /*00b0*/  ISETP.GE.OR P0, PT, R0, UR6, P0 ;  /* 0x0000000600007c0c */ /* 0x000fda0008706670 */
[----:B------:R-:W-:Y:S05]  /*00c0*/  @P0 EXIT ;  /* 0x000000000000094d */ /* 0x000fea0003800000 */
[----:B------:R-:W0:Y:S01]  /*00d0*/  LDCU.128 UR8, c[0x0][0x380] ;  /* 0x00007000ff0877ac */ /* 0x000e220008000c00 */
[----:B------:R-:W-:Y:S01]  /*00e0*/  IMAD R0, R3, UR6, R0 ;  /* 0x0000000603007c24 */ /* 0x000fe2000f8e0200 */
[----:B------:R-:W1:Y:S03]  /*00f0*/  LDCU.64 UR4, c[0x0][0x358] ;  /* 0x00006b00ff0477ac */ /* 0x000e660008000a00 */
[----:B------:R-:W-:-:S05]  /*0100*/  IMAD R3, R0, 0x3, RZ ;  /* 0x0000000300037824 */ /* 0x000fca00078e02ff */
[----:B0-----:R-:W-:-:S04]  /*0110*/  IADD3 R2, P0, PT, R3, UR10, RZ ;  /* 0x0000000a03027c10 */ /* 0x001fc8000ff1e0ff */
[----:B------:R-:W-:-:S05]  /*0120*/  LEA.HI.X.SX32 R3, R3, UR11, 0x1, P0 ;  /* 0x0000000b03037c11 */ /* 0x000fca00080f0eff */
[----:B-1----:R-:W2:Y:S04]  /*0130*/  LDG.E.U8 R5, desc[UR4][R2.64+0x1] ;  /* 0x0000010402057981 */ /* 0x002ea8000c1e1100 */
[----:B------:R-:W3:Y:S04]  /*0140*/  LDG.E.U8 R4, desc[UR4][R2.64] ;  /* 0x0000000402047981 */ /* 0x000ee8000c1e1100 */
[----:B------:R-:W4:Y:S01]  /*0150*/  LDG.E.U8 R6, desc[UR4][R2.64+0x2] ;  /* 0x0000020402067981 */ /* 0x000f22000c1e1100 */
[----:B--2---:R-:W-:Y:S02]  /*0160*/  I2FP.F32.U32 R5, R5 ;  /* 0x0000000500057245 */ /* 0x004fe40000201000 */
[----:B---3--:R-:W-:-:S03]  /*0170*/  I2FP.F32.U32 R4, R4 ;  /* 0x0000000400047245 */ /* 0x008fc60000201000 */
[----:B------:R-:W-:Y:S01]  /*0180*/  FMUL R5, R5, 0.72000002861022949219 ;  /* 0x3f3851ec05057820 */ /* 0x000fe20000400000 */
[----:B----4-:R-:W-:-:S03]  /*0190*/  I2FP.F32.U32 R7, R6 ;  /* 0x0000000600077245 */ /* 0x010fc60000201000 */
[----:B------:R-:W-:-:S04]  /*01a0*/  FFMA R4, R4, 0.20999999344348907471, R5 ;  /* 0x3e570a3d04047823 */ /* 0x000fc80000000005 */
[----:B------:R-:W-:Y:S01]  /*01b0*/  FFMA R7, R7, 0.070000000298023223877, R4 ;  /* 0x3d8f5c2907077823 */ /* 0x000fe20000000004 */
[----:B------:R-:W-:-:S04]  /*01c0*/  IADD3 R4, P0, PT, R0, UR8, RZ ;  /* 0x0000000800047c10 */ /* 0x000fc8000ff1e0ff */
[----:B------:R-:W-:Y:S01]  /*01d0*/  LEA.HI.X.SX32 R5, R0, UR9, 0x1, P0 ;  /* 0x0000000900057c11 */ /* 0x000fe200080f0eff */
[----:B------:R-:W0:Y:S04]  /*01e0*/  F2I.U32.TRUNC.NTZ R7, R7 ;  /* 0x0000000700077305 */ /* 0x000e28000020f000 */
[----:B0-----:R-:W-:Y:S01]  /*01f0*/  STG.E.U8 desc[UR4][R4.64], R7 ;  /* 0x0000000704007986 */ /* 0x001fe2000c101104 */
[----:B------:R-:W-:Y:S05]  /*0200*/  EXIT ;  /* 0x000000000000794d */ /* 0x000fea0003800000 */
.L_x_0:
[----:B------:R-:W-:-:S00]  /*0210*/  BRA `(.L_x_0) ;  /* 0xfffffffc00fc7947 */ /* 0x000fc0000383ffff */
[----:B------:R-:W-:-:S00]  /*0220*/  NOP ;  /* 0x0000000000007918 */ /* 0x000fc00000000000 */
        /* <DEDUP_REMOVED lines=13> */
.L_x_1:


//--------------------- .nv.shared.reserved.0     --------------------------
	.section	.nv.shared.reserved.0,"aw",@nobits
	.weak		__nv_reservedSMEM_offset_0_alias
	.size		__nv_reservedSMEM_offset_0_alias, 0, 64
	.other		__nv_reservedSMEM_offset_0_alias,@"STO_CUDA_RESERVED_SHARED STV_DEFAULT"
__nv_reservedSMEM_offset_0_alias:
	.zero		0
	.zero		64


//--------------------- .nv.constant0._Z26colorToGreyscaleConversionPhS_ii --------------------------
	.section	.nv.constant0._Z26colorToGreyscaleConversionPhS_ii,"a",@progbits
	.sectionflags	@""
	.align	4
.nv.constant0._Z26colorToGreyscaleConversionPhS_ii:
	.zero		920


//--------------------- SYMBOLS --------------------------

	.type		.nv.reservedSmem.offset0,@object
	.size		.nv.reservedSmem.offset0,0x4
